	.headerflags	@"EF_CUDA_TEXMODE_UNIFIED EF_CUDA_64BIT_ADDRESS EF_CUDA_ACCELERATORS EF_CUDA_SM90 EF_CUDA_VIRTUAL_SM(EF_CUDA_SM90)"
	.elftype	@"ET_EXEC"


//--------------------- .nv.info                  --------------------------
	.section	.nv.info,"",@"SHT_CUDA_INFO"
	.align	4


	//----- nvinfo : EIATTR_REGCOUNT
	.align		4
        /*0000*/ 	.byte	0x04, 0x2f
        /*0002*/ 	.short	(.L_3 - .L_2)
	.align		4
.L_2:
        /*0004*/ 	.word	index@(triton_poi_fused__native_batch_norm_legit_no_training__prelu_kernel_1)
        /*0008*/ 	.word	0x00000018


	//----- nvinfo : EIATTR_MIN_STACK_SIZE
	.align		4
.L_3:
        /*000c*/ 	.byte	0x04, 0x12
        /*000e*/ 	.short	(.L_5 - .L_4)
	.align		4
.L_4:
        /*0010*/ 	.word	index@(triton_poi_fused__native_batch_norm_legit_no_training__prelu_kernel_1)
        /*0014*/ 	.word	0x00000000


	//----- nvinfo : EIATTR_FRAME_SIZE
	.align		4
.L_5:
        /*0018*/ 	.byte	0x04, 0x11
        /*001a*/ 	.short	(.L_7 - .L_6)
	.align		4
.L_6:
        /*001c*/ 	.word	index@(triton_poi_fused__native_batch_norm_legit_no_training__prelu_kernel_1)
        /*0020*/ 	.word	0x00000000


	//----- nvinfo : EIATTR_MIN_STACK_SIZE
	.align		4
.L_7:
        /*0024*/ 	.byte	0x04, 0x12
        /*0026*/ 	.short	(.L_9 - .L_8)
	.align		4
.L_8:
        /*0028*/ 	.word	index@(triton_poi_fused__native_batch_norm_legit_no_training__prelu_kernel_1)
        /*002c*/ 	.word	0x00000000
.L_9:


//--------------------- .nv.info.triton_poi_fused__native_batch_norm_legit_no_training__prelu_kernel_1 --------------------------
	.section	.nv.info.triton_poi_fused__native_batch_norm_legit_no_training__prelu_kernel_1,"",@"SHT_CUDA_INFO"
	.sectionflags	@""
	.align	4


	//----- nvinfo : EIATTR_CUDA_API_VERSION
	.align		4
        /*0000*/ 	.byte	0x04, 0x37
        /*0002*/ 	.short	(.L_11 - .L_10)
.L_10:
        /*0004*/ 	.word	0x0000007c


	//----- nvinfo : EIATTR_KPARAM_INFO
	.align		4
.L_11:
        /*0008*/ 	.byte	0x04, 0x17
        /*000a*/ 	.short	(.L_13 - .L_12)
.L_12:
        /*000c*/ 	.word	0x00000000
        /*0010*/ 	.short	0x0007
        /*0012*/ 	.short	0x0038
        /*0014*/ 	.byte	0x00, 0xf0, 0x11, 0x00


	//----- nvinfo : EIATTR_KPARAM_INFO
	.align		4
.L_13:
        /*0018*/ 	.byte	0x04, 0x17
        /*001a*/ 	.short	(.L_15 - .L_14)
.L_14:
        /*001c*/ 	.word	0x00000000
        /*0020*/ 	.short	0x0006
        /*0022*/ 	.short	0x0030
        /*0024*/ 	.byte	0x00, 0xf4, 0x21, 0x00


	//----- nvinfo : EIATTR_KPARAM_INFO
	.align		4
.L_15:
        /*0028*/ 	.byte	0x04, 0x17
        /*002a*/ 	.short	(.L_17 - .L_16)
.L_16:
        /*002c*/ 	.word	0x00000000
        /*0030*/ 	.short	0x0005
        /*0032*/ 	.short	0x0028
        /*0034*/ 	.byte	0x00, 0xf4, 0x21, 0x00


	//----- nvinfo : EIATTR_KPARAM_INFO
	.align		4
.L_17:
        /*0038*/ 	.byte	0x04, 0x17
        /*003a*/ 	.short	(.L_19 - .L_18)
.L_18:
        /*003c*/ 	.word	0x00000000
        /*0040*/ 	.short	0x0004
        /*0042*/ 	.short	0x0020
        /*0044*/ 	.byte	0x00, 0xf4, 0x21, 0x00


	//----- nvinfo : EIATTR_KPARAM_INFO
	.align		4
.L_19:
        /*0048*/ 	.byte	0x04, 0x17
        /*004a*/ 	.short	(.L_21 - .L_20)
.L_20:
        /*004c*/ 	.word	0x00000000
        /*0050*/ 	.short	0x0003
        /*0052*/ 	.short	0x0018
        /*0054*/ 	.byte	0x00, 0xf4, 0x21, 0x00


	//----- nvinfo : EIATTR_KPARAM_INFO
	.align		4
.L_21:
        /*0058*/ 	.byte	0x04, 0x17
        /*005a*/ 	.short	(.L_23 - .L_22)
.L_22:
        /*005c*/ 	.word	0x00000000
        /*0060*/ 	.short	0x0002
        /*0062*/ 	.short	0x0010
        /*0064*/ 	.byte	0x00, 0xf4, 0x21, 0x00


	//----- nvinfo : EIATTR_KPARAM_INFO
	.align		4
.L_23:
        /*0068*/ 	.byte	0x04, 0x17
        /*006a*/ 	.short	(.L_25 - .L_24)
.L_24:
        /*006c*/ 	.word	0x00000000
        /*0070*/ 	.short	0x0001
        /*0072*/ 	.short	0x0008
        /*0074*/ 	.byte	0x00, 0xf4, 0x21, 0x00


	//----- nvinfo : EIATTR_KPARAM_INFO
	.align		4
.L_25:
        /*0078*/ 	.byte	0x04, 0x17
        /*007a*/ 	.short	(.L_27 - .L_26)
.L_26:
        /*007c*/ 	.word	0x00000000
        /*0080*/ 	.short	0x0000
        /*0082*/ 	.short	0x0000
        /*0084*/ 	.byte	0x00, 0xf4, 0x21, 0x00


	//----- nvinfo : EIATTR_SPARSE_MMA_MASK
	.align		4
.L_27:
        /*0088*/ 	.byte	0x03, 0x50
        /*008a*/ 	.short	0x0000


	//----- nvinfo : EIATTR_MAXREG_COUNT
	.align		4
        /*008c*/ 	.byte	0x03, 0x1b
        /*008e*/ 	.short	0x00ff


	//----- nvinfo : EIATTR_EXIT_INSTR_OFFSETS
	.align		4
        /*0090*/ 	.byte	0x04, 0x1c
        /*0092*/ 	.short	(.L_29 - .L_28)


	//   ....[0]....
.L_28:
        /*0094*/ 	.word	0x000004a0


	//   ....[1]....
        /*0098*/ 	.word	0x000004c0


	//----- nvinfo : EIATTR_REQNTID
	.align		4
.L_29:
        /*009c*/ 	.byte	0x04, 0x10
        /*009e*/ 	.short	(.L_31 - .L_30)
.L_30:
        /*00a0*/ 	.word	0x00000080
        /*00a4*/ 	.word	0x00000001
        /*00a8*/ 	.word	0x00000001


	//----- nvinfo : EIATTR_CBANK_PARAM_SIZE
	.align		4
.L_31:
        /*00ac*/ 	.byte	0x03, 0x19
        /*00ae*/ 	.short	0x003c


	//----- nvinfo : EIATTR_PARAM_CBANK
	.align		4
        /*00b0*/ 	.byte	0x04, 0x0a
        /*00b2*/ 	.short	(.L_33 - .L_32)
	.align		4
.L_32:
        /*00b4*/ 	.word	index@(.nv.constant0.triton_poi_fused__native_batch_norm_legit_no_training__prelu_kernel_1)
        /*00b8*/ 	.short	0x0210
        /*00ba*/ 	.short	0x003c


	//----- nvinfo : EIATTR_SW_WAR
	.align		4
.L_33:
        /*00bc*/ 	.byte	0x04, 0x36
        /*00be*/ 	.short	(.L_35 - .L_34)
.L_34:
        /*00c0*/ 	.word	0x00000008
.L_35:


//--------------------- .nv.callgraph             --------------------------
	.section	.nv.callgraph,"",@"SHT_CUDA_CALLGRAPH"
	.align	4
	.sectionentsize	8
	.align		4
        /*0000*/ 	.word	0x00000000
	.align		4
        /*0004*/ 	.word	0xffffffff
	.align		4
        /*0008*/ 	.word	0x00000000
	.align		4
        /*000c*/ 	.word	0xfffffffe
	.align		4
        /*0010*/ 	.word	0x00000000
	.align		4
        /*0014*/ 	.word	0xfffffffd
	.align		4
        /*0018*/ 	.word	0x00000000
	.align		4
        /*001c*/ 	.word	0xfffffffc


//--------------------- .nv.constant4             --------------------------
	.section	.nv.constant4,"a",@progbits
	.align	8
	.align		8
.nv.constant4:
        /*0000*/ 	.dword	_$_str
	.align		8
        /*0008*/ 	.dword	_$_str_$_2


//--------------------- .text.triton_poi_fused__native_batch_norm_legit_no_training__prelu_kernel_1 --------------------------
	.section	.text.triton_poi_fused__native_batch_norm_legit_no_training__prelu_kernel_1,"ax",@progbits
	.align	128
        .global         triton_poi_fused__native_batch_norm_legit_no_training__prelu_kernel_1
        .type           triton_poi_fused__native_batch_norm_legit_no_training__prelu_kernel_1,@function
        .size           triton_poi_fused__native_batch_norm_legit_no_training__prelu_kernel_1,(.L_x_1 - triton_poi_fused__native_batch_norm_legit_no_training__prelu_kernel_1)
        .other          triton_poi_fused__native_batch_norm_legit_no_training__prelu_kernel_1,@"STO_CUDA_ENTRY STV_DEFAULT"
triton_poi_fused__native_batch_norm_legit_no_training__prelu_kernel_1:
.text.triton_poi_fused__native_batch_norm_legit_no_training__prelu_kernel_1:
[----:B------:R-:W0:Y:S01]  /*0000*/  LDC R1, c[0x0][0x28] ;  /* 0x00000a00ff017b82 */ /* 0x000e220000000800 */
[----:B------:R-:W1:Y:S07]  /*0010*/  S2R R0, SR_TID.X ;  /* 0x0000000000007919 */ /* 0x000e6e0000002100 */
[----:B------:R-:W2:Y:S01]  /*0020*/  LDC.64 R8, c[0x0][0x228] ;  /* 0x00008a00ff087b82 */ /* 0x000ea20000000a00 */
[----:B------:R-:W-:Y:S01]  /*0030*/  ULDC.64 UR4, c[0x0][0x208] ;  /* 0x0000820000047ab9 */ /* 0x000fe20000000a00 */
[----:B------:R-:W3:Y:S06]  /*0040*/  S2R R5, SR_CTAID.X ;  /* 0x0000000000057919 */ /* 0x000eec0000002500 */
[----:B------:R-:W4:Y:S08]  /*0050*/  LDC.64 R16, c[0x0][0x220] ;  /* 0x00008800ff107b82 */ /* 0x000f300000000a00 */
[----:B------:R-:W5:Y:S08]  /*0060*/  LDC.64 R14, c[0x0][0x218] ;  /* 0x00008600ff0e7b82 */ /* 0x000f700000000a00 */
[----:B------:R-:W4:Y:S01]  /*0070*/  LDC.64 R10, c[0x0][0x230] ;  /* 0x00008c00ff0a7b82 */ /* 0x000f220000000a00 */
[----:B-1----:R-:W-:-:S07]  /*0080*/  SHF.L.U32 R0, R0, 0x1, RZ ;  /* 0x0000000100007819 */ /* 0x002fce00000006ff */
[----:B------:R-:W1:Y:S01]  /*0090*/  LDC.64 R18, c[0x0][0x238] ;  /* 0x00008e00ff127b82 */ /* 0x000e620000000a00 */
[----:B---3--:R-:W-:Y:S02]  /*00a0*/  SHF.R.S32.HI R3, RZ, 0x17, R5 ;  /* 0x00000017ff037819 */ /* 0x008fe40000011405 */
[----:B------:R-:W-:Y:S02]  /*00b0*/  LOP3.LUT R0, R0, 0xfe, RZ, 0xc0, !PT ;  /* 0x000000fe00007812 */ /* 0x000fe400078ec0ff */
[----:B------:R-:W-:Y:S02]  /*00c0*/  SGXT R3, R3, 0x1 ;  /* 0x000000010303781a */ /* 0x000fe40000000200 */
[----:B------:R-:W-:Y:S02]  /*00d0*/  LEA R0, R5, R0, 0x8 ;  /* 0x0000000005007211 */ /* 0x000fe400078e40ff */
[----:B------:R-:W-:Y:S02]  /*00e0*/  CS2R R4, SRZ ;  /* 0x0000000000047805 */ /* 0x000fe4000001ff00 */
[----:B------:R-:W-:-:S02]  /*00f0*/  LEA.HI R3, R3, R0, RZ, 0x4 ;  /* 0x0000000003037211 */ /* 0x000fc400078f20ff */
[----:B------:R-:W-:Y:S02]  /*0100*/  ISETP.GE.AND P0, PT, R0, 0x100, PT ;  /* 0x000001000000780c */ /* 0x000fe40003f06270 */
[----:B------:R-:W-:-:S04]  /*0110*/  SHF.R.S32.HI R3, RZ, 0x4, R3 ;  /* 0x00000004ff037819 */ /* 0x000fc80000011403 */
[----:B------:R-:W-:-:S04]  /*0120*/  LEA.HI R2, R3, R3, RZ, 0x2 ;  /* 0x0000000303027211 */ /* 0x000fc800078f10ff */
[----:B------:R-:W-:-:S04]  /*0130*/  LOP3.LUT R2, R2, 0xfffffffc, RZ, 0xc0, !PT ;  /* 0xfffffffc02027812 */ /* 0x000fc800078ec0ff */
[----:B------:R-:W-:-:S05]  /*0140*/  IADD3 R13, R3, -R2, RZ ;  /* 0x80000002030d7210 */ /* 0x000fca0007ffe0ff */
[----:B--2---:R-:W-:-:S05]  /*0150*/  IMAD.WIDE R8, R13, 0x4, R8 ;  /* 0x000000040d087825 */ /* 0x004fca00078e0208 */
[----:B------:R-:W2:Y:S04]  /*0160*/  @!P0 LDG.E.EL R4, desc[UR4][R8.64] ;  /* 0x0000000408048981 */ /* 0x000ea8000c2e1900 */
[----:B------:R3:W2:Y:S01]  /*0170*/  @!P0 LDG.E.EL R5, desc[UR4][R8.64] ;  /* 0x0000000408058981 */ /* 0x0006a2000c2e1900 */
[----:B------:R-:W-:Y:S02]  /*0180*/  CS2R R6, SRZ ;  /* 0x0000000000067805 */ /* 0x000fe4000001ff00 */
[----:B------:R-:W-:Y:S01]  /*0190*/  CS2R R2, SRZ ;  /* 0x0000000000027805 */ /* 0x000fe2000001ff00 */
[----:B----4-:R-:W-:-:S04]  /*01a0*/  IMAD.WIDE R16, R13, 0x4, R16 ;  /* 0x000000040d107825 */ /* 0x010fc800078e0210 */
[----:B-----5:R-:W-:Y:S01]  /*01b0*/  IMAD.WIDE R14, R0, 0x4, R14 ;  /* 0x00000004000e7825 */ /* 0x020fe200078e020e */
[----:B------:R-:W4:Y:S01]  /*01c0*/  @!P0 LDG.E.EL R7, desc[UR4][R16.64] ;  /* 0x0000000410078981 */ /* 0x000f22000c2e1900 */
[----:B------:R-:W5:Y:S02]  /*01d0*/  LDC.64 R20, c[0x0][0x240] ;  /* 0x00009000ff147b82 */ /* 0x000f640000000a00 */
[C---:B0--3--:R-:W-:Y:S01]  /*01e0*/  IMAD.WIDE R8, R13.reuse, 0x4, R10 ;  /* 0x000000040d087825 */ /* 0x049fe200078e020a */
[----:B------:R-:W3:Y:S01]  /*01f0*/  @!P0 LDG.E.EL R6, desc[UR4][R16.64] ;  /* 0x0000000410068981 */ /* 0x000ee2000c2e1900 */
[----:B------:R-:W-:Y:S02]  /*0200*/  CS2R R10, SRZ ;  /* 0x00000000000a7805 */ /* 0x000fe4000001ff00 */
[----:B-1----:R-:W-:Y:S01]  /*0210*/  IMAD.WIDE R18, R13, 0x4, R18 ;  /* 0x000000040d127825 */ /* 0x002fe200078e0212 */
[----:B------:R0:W4:Y:S01]  /*0220*/  @!P0 LDG.E.64 R2, desc[UR4][R14.64] ;  /* 0x000000040e028981 */ /* 0x000122000c1e1b00 */
[----:B------:R-:W-:-:S03]  /*0230*/  CS2R R12, SRZ ;  /* 0x00000000000c7805 */ /* 0x000fc6000001ff00 */
[----:B------:R-:W3:Y:S04]  /*0240*/  @!P0 LDG.E.EL R11, desc[UR4][R18.64] ;  /* 0x00000004120b8981 */ /* 0x000ee8000c2e1900 */
[----:B------:R-:W3:Y:S04]  /*0250*/  @!P0 LDG.E.EL R12, desc[UR4][R8.64] ;  /* 0x00000004080c8981 */ /* 0x000ee8000c2e1900 */
[----:B------:R-:W3:Y:S04]  /*0260*/  @!P0 LDG.E.EL R13, desc[UR4][R8.64] ;  /* 0x00000004080d8981 */ /* 0x000ee8000c2e1900 */
[----:B------:R-:W3:Y:S04]  /*0270*/  @!P0 LDG.E.EL R10, desc[UR4][R18.64] ;  /* 0x00000004120a8981 */ /* 0x000ee8000c2e1900 */
[----:B-----5:R-:W5:Y:S01]  /*0280*/  LDG.E R14, desc[UR4][R20.64] ;  /* 0x00000004140e7981 */ /* 0x020f62000c1e1900 */
[----:B--2---:R-:W-:Y:S01]  /*0290*/  FADD R4, R4, 9.9999997473787516356e-06 ;  /* 0x3727c5ac04047421 */ /* 0x004fe20000000000 */
[----:B------:R-:W-:-:S03]  /*02a0*/  FADD R5, R5, 9.9999997473787516356e-06 ;  /* 0x3727c5ac05057421 */ /* 0x000fc60000000000 */
[----:B0-----:R-:W0:Y:S08]  /*02b0*/  MUFU.SQRT R15, R4 ;  /* 0x00000004000f7308 */ /* 0x001e300000002000 */
[----:B------:R-:W1:Y:S01]  /*02c0*/  MUFU.SQRT R16, R5 ;  /* 0x0000000500107308 */ /* 0x000e620000002000 */
[C---:B0-----:R-:W-:Y:S02]  /*02d0*/  FSETP.GT.AND P1, PT, R15.reuse, 8.50705917302346158658e+37, PT ;  /* 0x7e8000000f00780b */ /* 0x041fe40003f24000 */
[----:B------:R-:W-:-:S02]  /*02e0*/  FSETP.GEU.AND P3, PT, R15, 1.175494350822287508e-38, PT ;  /* 0x008000000f00780b */ /* 0x000fc40003f6e000 */
[C---:B-1----:R-:W-:Y:S02]  /*02f0*/  FSETP.GT.AND P2, PT, R16.reuse, 8.50705917302346158658e+37, PT ;  /* 0x7e8000001000780b */ /* 0x042fe40003f44000 */
[----:B------:R-:W-:-:S07]  /*0300*/  FSETP.GEU.AND P4, PT, R16, 1.175494350822287508e-38, PT ;  /* 0x008000001000780b */ /* 0x000fce0003f8e000 */
[----:B------:R-:W-:Y:S01]  /*0310*/  @P1 FMUL R15, R15, 0.25 ;  /* 0x3e8000000f0f1820 */ /* 0x000fe20000400000 */
[----:B------:R-:W-:-:S03]  /*0320*/  HFMA2.MMA R5, -RZ, RZ, 1.625, 0 ;  /* 0x3e800000ff057435 */ /* 0x000fc600000001ff */
[----:B------:R-:W-:Y:S01]  /*0330*/  @!P3 FMUL R15, R15, 16777216 ;  /* 0x4b8000000f0fb820 */ /* 0x000fe20000400000 */
[----:B------:R-:W-:-:S04]  /*0340*/  @P2 FMUL R16, R16, 0.25 ;  /* 0x3e80000010102820 */ /* 0x000fc80000400000 */
[----:B------:R-:W-:Y:S01]  /*0350*/  @!P4 FMUL R16, R16, 16777216 ;  /* 0x4b8000001010c820 */ /* 0x000fe20000400000 */
[----:B------:R-:W0:Y:S01]  /*0360*/  MUFU.RCP R15, R15 ;  /* 0x0000000f000f7308 */ /* 0x000e220000001000 */
[----:B------:R-:W-:-:S07]  /*0370*/  FSEL R4, R5, 1, P1 ;  /* 0x3f80000005047808 */ /* 0x000fce0000800000 */
[----:B------:R-:W1:Y:S01]  /*0380*/  MUFU.RCP R16, R16 ;  /* 0x0000001000107308 */ /* 0x000e620000001000 */
[----:B------:R-:W-:Y:S01]  /*0390*/  FSEL R5, R5, 1, P2 ;  /* 0x3f80000005057808 */ /* 0x000fe20001000000 */
[----:B------:R-:W-:-:S04]  /*03a0*/  @!P3 FMUL R4, R4, 16777216 ;  /* 0x4b8000000404b820 */ /* 0x000fc80000400000 */
[----:B------:R-:W-:Y:S01]  /*03b0*/  @!P4 FMUL R5, R5, 16777216 ;  /* 0x4b8000000505c820 */ /* 0x000fe20000400000 */
[----:B----4-:R-:W-:Y:S01]  /*03c0*/  FADD R7, -R7, R2 ;  /* 0x0000000207077221 */ /* 0x010fe20000000100 */
[----:B---3--:R-:W-:Y:S01]  /*03d0*/  FADD R6, -R6, R3 ;  /* 0x0000000306067221 */ /* 0x008fe20000000100 */
[----:B0-----:R-:W-:Y:S01]  /*03e0*/  FMUL R4, R15, R4 ;  /* 0x000000040f047220 */ /* 0x001fe20000400000 */
[----:B------:R-:W0:Y:S01]  /*03f0*/  LDC.64 R2, c[0x0][0x210] ;  /* 0x00008400ff027b82 */ /* 0x000e220000000a00 */
[----:B-1----:R-:W-:Y:S02]  /*0400*/  FMUL R5, R16, R5 ;  /* 0x0000000510057220 */ /* 0x002fe40000400000 */
[----:B------:R-:W-:Y:S02]  /*0410*/  FMUL R4, R7, R4 ;  /* 0x0000000407047220 */ /* 0x000fe40000400000 */
[----:B------:R-:W-:Y:S02]  /*0420*/  FMUL R5, R6, R5 ;  /* 0x0000000506057220 */ /* 0x000fe40000400000 */
[----:B------:R-:W-:-:S02]  /*0430*/  FFMA R4, R4, R12, R11 ;  /* 0x0000000c04047223 */ /* 0x000fc4000000000b */
[----:B------:R-:W-:-:S03]  /*0440*/  FFMA R5, R5, R13, R10 ;  /* 0x0000000d05057223 */ /* 0x000fc6000000000a */
[----:B------:R-:W-:Y:S02]  /*0450*/  FSETP.GT.AND P1, PT, R4, RZ, PT ;  /* 0x000000ff0400720b */ /* 0x000fe40003f24000 */
[----:B------:R-:W-:Y:S01]  /*0460*/  FSETP.GT.AND P2, PT, R5, RZ, PT ;  /* 0x000000ff0500720b */ /* 0x000fe20003f44000 */
[----:B0-----:R-:W-:-:S10]  /*0470*/  IMAD.WIDE R2, R0, 0x4, R2 ;  /* 0x0000000400027825 */ /* 0x001fd400078e0202 */
[C---:B-----5:R-:W-:Y:S02]  /*0480*/  @!P1 FMUL R4, R14.reuse, R4 ;  /* 0x000000040e049220 */ /* 0x060fe40000400000 */
[----:B------:R-:W-:Y:S01]  /*0490*/  @!P2 FMUL R5, R14, R5 ;  /* 0x000000050e05a220 */ /* 0x000fe20000400000 */
[----:B------:R-:W-:Y:S06]  /*04a0*/  @P0 EXIT ;  /* 0x000000000000094d */ /* 0x000fec0003800000 */
[----:B------:R-:W-:Y:S01]  /*04b0*/  STG.E.64 desc[UR4][R2.64], R4 ;  /* 0x0000000402007986 */ /* 0x000fe2000c101b04 */
[----:B------:R-:W-:Y:S05]  /*04c0*/  EXIT ;  /* 0x000000000000794d */ /* 0x000fea0003800000 */
.L_x_0:
[----:B------:R-:W-:-:S00]  /*04d0*/  BRA `(.L_x_0) ;  /* 0xfffffffc00fc7947 */ /* 0x000fc0000383ffff */
[----:B------:R-:W-:-:S00]  /*04e0*/  NOP ;  /* 0x0000000000007918 */ /* 0x000fc00000000000 */
        /* <DEDUP_REMOVED lines=9> */
.L_x_1:


//--------------------- .nv.global.init           --------------------------
	.section	.nv.global.init,"aw",@progbits
.nv.global.init:
	.type		_$_str,@object
	.size		_$_str,(_$_str_$_2 - _$_str)
_$_str:
        /*0000*/ 	.byte	0x5f, 0x5f, 0x43, 0x55, 0x44, 0x41, 0x5f, 0x46, 0x54, 0x5a, 0x00
	.type		_$_str_$_2,@object
	.size		_$_str_$_2,(.L_1 - _$_str_$_2)
_$_str_$_2:
        /*000b*/ 	.byte	0x5f, 0x5f, 0x43, 0x55, 0x44, 0x41, 0x5f, 0x50, 0x52, 0x45, 0x43, 0x5f, 0x53, 0x51, 0x52, 0x54
        /*001b*/ 	.byte	0x00
.L_1:


//--------------------- .nv.constant0.triton_poi_fused__native_batch_norm_legit_no_training__prelu_kernel_1 --------------------------
	.section	.nv.constant0.triton_poi_fused__native_batch_norm_legit_no_training__prelu_kernel_1,"a",@progbits
	.sectionflags	@""
	.align	4
.nv.constant0.triton_poi_fused__native_batch_norm_legit_no_training__prelu_kernel_1:
	.zero		588
